//
// Generated by NVIDIA NVVM Compiler
//
// Compiler Build ID: CL-36424714
// Cuda compilation tools, release 13.0, V13.0.88
// Based on NVVM 20.0.0
//

.version 9.0
.target sm_100
.address_size 64

	// .globl	_Z6gpuAddiiPi

.visible .entry _Z6gpuAddiiPi(
	.param .u32 _Z6gpuAddiiPi_param_0,
	.param .u32 _Z6gpuAddiiPi_param_1,
	.param .u64 .ptr .align 1 _Z6gpuAddiiPi_param_2
)
{
	.reg .b32 	%r<4>;
	.reg .b64 	%rd<3>;

	ld.param.u32 	%r1, [_Z6gpuAddiiPi_param_0];
	ld.param.u32 	%r2, [_Z6gpuAddiiPi_param_1];
	ld.param.u64 	%rd1, [_Z6gpuAddiiPi_param_2];
	cvta.to.global.u64 	%rd2, %rd1;
	add.s32 	%r3, %r2, %r1;
	st.global.u32 	[%rd2], %r3;
	ret;

}


// ===== COMPILED SASS (sm_100) =====

	.target	sm_100

	.elftype	@"ET_EXEC"


//--------------------- .note.nv.tkinfo           --------------------------
	.section	.note.nv.tkinfo,"",@"SHT_NOTE"
	.sectionflags	@"SHF_NOTE_NV_TKINFO"
	.tkinfo
        /*0018*/ 	.word	0x00000002
        /*0030*/ 	.string	""
        /*0030*/ 	.string	"ptxas"
        /*0030*/ 	.string	"Cuda compilation tools, release 13.0, V13.0.88"
        /*0030*/ 	.string	"Build cuda_13.0.r13.0/compiler.36424714_0"
        /*0030*/ 	.string	"-arch sm_100 -m 64 "



//--------------------- .note.nv.cuinfo           --------------------------
	.section	.note.nv.cuinfo,"",@"SHT_NOTE"
	.sectionflags	@"SHF_NOTE_NV_CUINFO"
        /*0018*/ 	.short	0x0002
        /*001a*/ 	.short	0x0064
        /*001c*/ 	.short	0x0082
	.zero		2


//--------------------- .nv.info                  --------------------------
	.section	.nv.info,"",@"SHT_CUDA_INFO"
	.align	4


	//----- nvinfo : EIATTR_REGCOUNT
	.align		4
        /*0000*/ 	.byte	0x04, 0x2f
        /*0002*/ 	.short	(.L_1 - .L_0)
	.align		4
.L_0:
        /*0004*/ 	.word	index@(_Z6gpuAddiiPi)
        /*0008*/ 	.word	0x00000008


	//----- nvinfo : EIATTR_FRAME_SIZE
	.align		4
.L_1:
        /*000c*/ 	.byte	0x04, 0x11
        /*000e*/ 	.short	(.L_3 - .L_2)
	.align		4
.L_2:
        /*0010*/ 	.word	index@(_Z6gpuAddiiPi)
        /*0014*/ 	.word	0x00000000


	//----- nvinfo : EIATTR_MIN_STACK_SIZE
	.align		4
.L_3:
        /*0018*/ 	.byte	0x04, 0x12
        /*001a*/ 	.short	(.L_5 - .L_4)
	.align		4
.L_4:
        /*001c*/ 	.word	index@(_Z6gpuAddiiPi)
        /*0020*/ 	.word	0x00000000
.L_5:


//--------------------- .nv.compat                --------------------------
	.section	.nv.compat,"",@"SHT_CUDA_COMPAT_INFO"
	.align	4
        /*0000*/ 	.byte	0x02, 0x09, 0x00, 0x00, 0x02, 0x02, 0x01, 0x00, 0x02, 0x05, 0x05, 0x00, 0x03, 0x07, 0x01, 0x01
        /*0010*/ 	.byte	0x02, 0x03, 0x00, 0x00, 0x02, 0x06, 0x01, 0x00, 0x04, 0x0b, 0x08, 0x00, 0x09, 0x00, 0x00, 0x00
        /*0020*/ 	.byte	0x00, 0x00, 0x00, 0x00


//--------------------- .nv.info._Z6gpuAddiiPi    --------------------------
	.section	.nv.info._Z6gpuAddiiPi,"",@"SHT_CUDA_INFO"
	.sectionflags	@""
	.align	4


	//----- nvinfo : EIATTR_CUDA_API_VERSION
	.align		4
        /*0000*/ 	.byte	0x04, 0x37
        /*0002*/ 	.short	(.L_7 - .L_6)
.L_6:
        /*0004*/ 	.word	0x00000082


	//----- nvinfo : EIATTR_KPARAM_INFO
	.align		4
.L_7:
        /*0008*/ 	.byte	0x04, 0x17
        /*000a*/ 	.short	(.L_9 - .L_8)
.L_8:
        /*000c*/ 	.word	0x00000000
        /*0010*/ 	.short	0x0002
        /*0012*/ 	.short	0x0008
        /*0014*/ 	.byte	0x00, 0xf5, 0x21, 0x00


	//----- nvinfo : EIATTR_KPARAM_INFO
	.align		4
.L_9:
        /*0018*/ 	.byte	0x04, 0x17
        /*001a*/ 	.short	(.L_11 - .L_10)
.L_10:
        /*001c*/ 	.word	0x00000000
        /*0020*/ 	.short	0x0001
        /*0022*/ 	.short	0x0004
        /*0024*/ 	.byte	0x00, 0xf0, 0x11, 0x00


	//----- nvinfo : EIATTR_KPARAM_INFO
	.align		4
.L_11:
        /*0028*/ 	.byte	0x04, 0x17
        /*002a*/ 	.short	(.L_13 - .L_12)
.L_12:
        /*002c*/ 	.word	0x00000000
        /*0030*/ 	.short	0x0000
        /*0032*/ 	.short	0x0000
        /*0034*/ 	.byte	0x00, 0xf0, 0x11, 0x00


	//----- nvinfo : EIATTR_SPARSE_MMA_MASK
	.align		4
.L_13:
        /*0038*/ 	.byte	0x03, 0x50
        /*003a*/ 	.short	0x0000


	//----- nvinfo : EIATTR_MAXREG_COUNT
	.align		4
        /*003c*/ 	.byte	0x03, 0x1b
        /*003e*/ 	.short	0x00ff


	//----- nvinfo : EIATTR_MERCURY_ISA_VERSION
	.align		4
        /*0040*/ 	.byte	0x03, 0x5f
        /*0042*/ 	.short	0x0101


	//----- nvinfo : EIATTR_VRC_CTA_INIT_COUNT
	.align		4
        /*0044*/ 	.byte	0x02, 0x4a
	.zero		1
	.zero		1


	//----- nvinfo : EIATTR_EXIT_INSTR_OFFSETS
	.align		4
        /*0048*/ 	.byte	0x04, 0x1c
        /*004a*/ 	.short	(.L_15 - .L_14)


	//   ....[0]....
.L_14:
        /*004c*/ 	.word	0x00000060


	//----- nvinfo : EIATTR_CBANK_PARAM_SIZE
	.align		4
.L_15:
        /*0050*/ 	.byte	0x03, 0x19
        /*0052*/ 	.short	0x0010


	//----- nvinfo : EIATTR_PARAM_CBANK
	.align		4
        /*0054*/ 	.byte	0x04, 0x0a
        /*0056*/ 	.short	(.L_17 - .L_16)
	.align		4
.L_16:
        /*0058*/ 	.word	index@(.nv.constant0._Z6gpuAddiiPi)
        /*005c*/ 	.short	0x0380
        /*005e*/ 	.short	0x0010


	//----- nvinfo : EIATTR_SW_WAR
	.align		4
.L_17:
        /*0060*/ 	.byte	0x04, 0x36
        /*0062*/ 	.short	(.L_19 - .L_18)
.L_18:
        /*0064*/ 	.word	0x00000008
.L_19:


//--------------------- .nv.callgraph             --------------------------
	.section	.nv.callgraph,"",@"SHT_CUDA_CALLGRAPH"
	.align	4
	.sectionentsize	8
	.align		4
        /*0000*/ 	.word	0x00000000
	.align		4
        /*0004*/ 	.word	0xffffffff
	.align		4
        /*0008*/ 	.word	0x00000000
	.align		4
        /*000c*/ 	.word	0xfffffffe
	.align		4
        /*0010*/ 	.word	0x00000000
	.align		4
        /*0014*/ 	.word	0xfffffffd
	.align		4
        /*0018*/ 	.word	0x00000000
	.align		4
        /*001c*/ 	.word	0xfffffffc


//--------------------- .text._Z6gpuAddiiPi       --------------------------
	.section	.text._Z6gpuAddiiPi,"ax",@progbits
	.align	128
        .global         _Z6gpuAddiiPi
        .type           _Z6gpuAddiiPi,@function
        .size           _Z6gpuAddiiPi,(.L_x_1 - _Z6gpuAddiiPi)
        .other          _Z6gpuAddiiPi,@"STO_CUDA_ENTRY STV_DEFAULT"
_Z6gpuAddiiPi:
.text._Z6gpuAddiiPi:
[----:B------:R-:W-:Y:S08]  /*0000*/  LDC R1, c[0x0][0x37c] ;  /* 0x0000df00ff017b82 */ /* 0x000ff00000000800 */
[----:B------:R-:W0:Y:S01]  /*0010*/  LDC.64 R4, c[0x0][0x380] ;  /* 0x0000e000ff047b82 */ /* 0x000e220000000a00 */
[----:B------:R-:W1:Y:S07]  /*0020*/  LDCU.64 UR4, c[0x0][0x358] ;  /* 0x00006b00ff0477ac */ /* 0x000e6e0008000a00 */
[----:B------:R-:W1:Y:S01]  /*0030*/  LDC.64 R2, c[0x0][0x388] ;  /* 0x0000e200ff027b82 */ /* 0x000e620000000a00 */
[----:B0-----:R-:W-:-:S05]  /*0040*/  IADD3 R5, PT, PT, R5, R4, RZ ;  /* 0x0000000405057210 */ /* 0x001fca0007ffe0ff */
[----:B-1----:R-:W-:Y:S01]  /*0050*/  STG.E desc[UR4][R2.64], R5 ;  /* 0x0000000502007986 */ /* 0x002fe2000c101904 */
[----:B------:R-:W-:Y:S05]  /*0060*/  EXIT ;  /* 0x000000000000794d */ /* 0x000fea0003800000 */
.L_x_0:
[----:B------:R-:W-:-:S00]  /*0070*/  BRA `(.L_x_0) ;  /* 0xfffffffc00fc7947 */ /* 0x000fc0000383ffff */
[----:B------:R-:W-:-:S00]  /*0080*/  NOP ;  /* 0x0000000000007918 */ /* 0x000fc00000000000 */
[----:B------:R-:W-:-:S00]  /*0090*/  NOP ;  /* 0x0000000000007918 */ /* 0x000fc00000000000 */
[----:B------:R-:W-:-:S00]  /*00a0*/  NOP ;  /* 0x0000000000007918 */ /* 0x000fc00000000000 */
[----:B------:R-:W-:-:S00]  /*00b0*/  NOP ;  /* 0x0000000000007918 */ /* 0x000fc00000000000 */
[----:B------:R-:W-:-:S00]  /*00c0*/  NOP ;  /* 0x0000000000007918 */ /* 0x000fc00000000000 */
[----:B------:R-:W-:-:S00]  /*00d0*/  NOP ;  /* 0x0000000000007918 */ /* 0x000fc00000000000 */
[----:B------:R-:W-:-:S00]  /*00e0*/  NOP ;  /* 0x0000000000007918 */ /* 0x000fc00000000000 */
[----:B------:R-:W-:-:S00]  /*00f0*/  NOP ;  /* 0x0000000000007918 */ /* 0x000fc00000000000 */
.L_x_1:


//--------------------- .nv.shared.reserved.0     --------------------------
	.section	.nv.shared.reserved.0,"aw",@nobits
	.weak		__nv_reservedSMEM_offset_0_alias
	.size		__nv_reservedSMEM_offset_0_alias, 0, 64
	.other		__nv_reservedSMEM_offset_0_alias,@"STO_CUDA_RESERVED_SHARED STV_DEFAULT"
__nv_reservedSMEM_offset_0_alias:
	.zero		0
	.zero		64


//--------------------- .nv.constant0._Z6gpuAddiiPi --------------------------
	.section	.nv.constant0._Z6gpuAddiiPi,"a",@progbits
	.sectionflags	@""
	.align	4
.nv.constant0._Z6gpuAddiiPi:
	.zero		912


//--------------------- SYMBOLS --------------------------

	.type		.nv.reservedSmem.offset0,@object
	.size		.nv.reservedSmem.offset0,0x4
